	.headerflags	@"EF_CUDA_TEXMODE_UNIFIED EF_CUDA_64BIT_ADDRESS EF_CUDA_ACCELERATORS EF_CUDA_SM90 EF_CUDA_VIRTUAL_SM(EF_CUDA_SM90)"
	.elftype	@"ET_EXEC"


//--------------------- .nv.info                  --------------------------
	.section	.nv.info,"",@"SHT_CUDA_INFO"
	.align	4


	//----- nvinfo : EIATTR_REGCOUNT
	.align		4
        /*0000*/ 	.byte	0x04, 0x2f
        /*0002*/ 	.short	(.L_3 - .L_2)
	.align		4
.L_2:
        /*0004*/ 	.word	index@(triton_poi_fused__native_batch_norm_legit_no_training_add_convolution_relu_42)
        /*0008*/ 	.word	0x00000020


	//----- nvinfo : EIATTR_MIN_STACK_SIZE
	.align		4
.L_3:
        /*000c*/ 	.byte	0x04, 0x12
        /*000e*/ 	.short	(.L_5 - .L_4)
	.align		4
.L_4:
        /*0010*/ 	.word	index@(triton_poi_fused__native_batch_norm_legit_no_training_add_convolution_relu_42)
        /*0014*/ 	.word	0x00000000


	//----- nvinfo : EIATTR_FRAME_SIZE
	.align		4
.L_5:
        /*0018*/ 	.byte	0x04, 0x11
        /*001a*/ 	.short	(.L_7 - .L_6)
	.align		4
.L_6:
        /*001c*/ 	.word	index@(triton_poi_fused__native_batch_norm_legit_no_training_add_convolution_relu_42)
        /*0020*/ 	.word	0x00000000


	//----- nvinfo : EIATTR_MIN_STACK_SIZE
	.align		4
.L_7:
        /*0024*/ 	.byte	0x04, 0x12
        /*0026*/ 	.short	(.L_9 - .L_8)
	.align		4
.L_8:
        /*0028*/ 	.word	index@(triton_poi_fused__native_batch_norm_legit_no_training_add_convolution_relu_42)
        /*002c*/ 	.word	0x00000000
.L_9:


//--------------------- .nv.info.triton_poi_fused__native_batch_norm_legit_no_training_add_convolution_relu_42 --------------------------
	.section	.nv.info.triton_poi_fused__native_batch_norm_legit_no_training_add_convolution_relu_42,"",@"SHT_CUDA_INFO"
	.sectionflags	@""
	.align	4


	//----- nvinfo : EIATTR_CUDA_API_VERSION
	.align		4
        /*0000*/ 	.byte	0x04, 0x37
        /*0002*/ 	.short	(.L_11 - .L_10)
.L_10:
        /*0004*/ 	.word	0x0000007c


	//----- nvinfo : EIATTR_KPARAM_INFO
	.align		4
.L_11:
        /*0008*/ 	.byte	0x04, 0x17
        /*000a*/ 	.short	(.L_13 - .L_12)
.L_12:
        /*000c*/ 	.word	0x00000000
        /*0010*/ 	.short	0x0008
        /*0012*/ 	.short	0x0040
        /*0014*/ 	.byte	0x00, 0xf0, 0x11, 0x00


	//----- nvinfo : EIATTR_KPARAM_INFO
	.align		4
.L_13:
        /*0018*/ 	.byte	0x04, 0x17
        /*001a*/ 	.short	(.L_15 - .L_14)
.L_14:
        /*001c*/ 	.word	0x00000000
        /*0020*/ 	.short	0x0007
        /*0022*/ 	.short	0x0038
        /*0024*/ 	.byte	0x00, 0xf4, 0x21, 0x00


	//----- nvinfo : EIATTR_KPARAM_INFO
	.align		4
.L_15:
        /*0028*/ 	.byte	0x04, 0x17
        /*002a*/ 	.short	(.L_17 - .L_16)
.L_16:
        /*002c*/ 	.word	0x00000000
        /*0030*/ 	.short	0x0006
        /*0032*/ 	.short	0x0030
        /*0034*/ 	.byte	0x00, 0xf4, 0x21, 0x00


	//----- nvinfo : EIATTR_KPARAM_INFO
	.align		4
.L_17:
        /*0038*/ 	.byte	0x04, 0x17
        /*003a*/ 	.short	(.L_19 - .L_18)
.L_18:
        /*003c*/ 	.word	0x00000000
        /*0040*/ 	.short	0x0005
        /*0042*/ 	.short	0x0028
        /*0044*/ 	.byte	0x00, 0xf4, 0x21, 0x00


	//----- nvinfo : EIATTR_KPARAM_INFO
	.align		4
.L_19:
        /*0048*/ 	.byte	0x04, 0x17
        /*004a*/ 	.short	(.L_21 - .L_20)
.L_20:
        /*004c*/ 	.word	0x00000000
        /*0050*/ 	.short	0x0004
        /*0052*/ 	.short	0x0020
        /*0054*/ 	.byte	0x00, 0xf4, 0x21, 0x00


	//----- nvinfo : EIATTR_KPARAM_INFO
	.align		4
.L_21:
        /*0058*/ 	.byte	0x04, 0x17
        /*005a*/ 	.short	(.L_23 - .L_22)
.L_22:
        /*005c*/ 	.word	0x00000000
        /*0060*/ 	.short	0x0003
        /*0062*/ 	.short	0x0018
        /*0064*/ 	.byte	0x00, 0xf4, 0x21, 0x00


	//----- nvinfo : EIATTR_KPARAM_INFO
	.align		4
.L_23:
        /*0068*/ 	.byte	0x04, 0x17
        /*006a*/ 	.short	(.L_25 - .L_24)
.L_24:
        /*006c*/ 	.word	0x00000000
        /*0070*/ 	.short	0x0002
        /*0072*/ 	.short	0x0010
        /*0074*/ 	.byte	0x00, 0xf4, 0x21, 0x00


	//----- nvinfo : EIATTR_KPARAM_INFO
	.align		4
.L_25:
        /*0078*/ 	.byte	0x04, 0x17
        /*007a*/ 	.short	(.L_27 - .L_26)
.L_26:
        /*007c*/ 	.word	0x00000000
        /*0080*/ 	.short	0x0001
        /*0082*/ 	.short	0x0008
        /*0084*/ 	.byte	0x00, 0xf4, 0x21, 0x00


	//----- nvinfo : EIATTR_KPARAM_INFO
	.align		4
.L_27:
        /*0088*/ 	.byte	0x04, 0x17
        /*008a*/ 	.short	(.L_29 - .L_28)
.L_28:
        /*008c*/ 	.word	0x00000000
        /*0090*/ 	.short	0x0000
        /*0092*/ 	.short	0x0000
        /*0094*/ 	.byte	0x00, 0xf4, 0x21, 0x00


	//----- nvinfo : EIATTR_SPARSE_MMA_MASK
	.align		4
.L_29:
        /*0098*/ 	.byte	0x03, 0x50
        /*009a*/ 	.short	0x0000


	//----- nvinfo : EIATTR_MAXREG_COUNT
	.align		4
        /*009c*/ 	.byte	0x03, 0x1b
        /*009e*/ 	.short	0x00ff


	//----- nvinfo : EIATTR_EXIT_INSTR_OFFSETS
	.align		4
        /*00a0*/ 	.byte	0x04, 0x1c
        /*00a2*/ 	.short	(.L_31 - .L_30)


	//   ....[0]....
.L_30:
        /*00a4*/ 	.word	0x00000870


	//----- nvinfo : EIATTR_REQNTID
	.align		4
.L_31:
        /*00a8*/ 	.byte	0x04, 0x10
        /*00aa*/ 	.short	(.L_33 - .L_32)
.L_32:
        /*00ac*/ 	.word	0x00000080
        /*00b0*/ 	.word	0x00000001
        /*00b4*/ 	.word	0x00000001


	//----- nvinfo : EIATTR_CBANK_PARAM_SIZE
	.align		4
.L_33:
        /*00b8*/ 	.byte	0x03, 0x19
        /*00ba*/ 	.short	0x0044


	//----- nvinfo : EIATTR_PARAM_CBANK
	.align		4
        /*00bc*/ 	.byte	0x04, 0x0a
        /*00be*/ 	.short	(.L_35 - .L_34)
	.align		4
.L_34:
        /*00c0*/ 	.word	index@(.nv.constant0.triton_poi_fused__native_batch_norm_legit_no_training_add_convolution_relu_42)
        /*00c4*/ 	.short	0x0210
        /*00c6*/ 	.short	0x0044


	//----- nvinfo : EIATTR_SW_WAR
	.align		4
.L_35:
        /*00c8*/ 	.byte	0x04, 0x36
        /*00ca*/ 	.short	(.L_37 - .L_36)
.L_36:
        /*00cc*/ 	.word	0x00000008
.L_37:


//--------------------- .nv.callgraph             --------------------------
	.section	.nv.callgraph,"",@"SHT_CUDA_CALLGRAPH"
	.align	4
	.sectionentsize	8
	.align		4
        /*0000*/ 	.word	0x00000000
	.align		4
        /*0004*/ 	.word	0xffffffff
	.align		4
        /*0008*/ 	.word	0x00000000
	.align		4
        /*000c*/ 	.word	0xfffffffe
	.align		4
        /*0010*/ 	.word	0x00000000
	.align		4
        /*0014*/ 	.word	0xfffffffd
	.align		4
        /*0018*/ 	.word	0x00000000
	.align		4
        /*001c*/ 	.word	0xfffffffc


//--------------------- .nv.constant4             --------------------------
	.section	.nv.constant4,"a",@progbits
	.align	8
	.align		8
.nv.constant4:
        /*0000*/ 	.dword	_$_str
	.align		8
        /*0008*/ 	.dword	_$_str_$_2


//--------------------- .text.triton_poi_fused__native_batch_norm_legit_no_training_add_convolution_relu_42 --------------------------
	.section	.text.triton_poi_fused__native_batch_norm_legit_no_training_add_convolution_relu_42,"ax",@progbits
	.align	128
        .global         triton_poi_fused__native_batch_norm_legit_no_training_add_convolution_relu_42
        .type           triton_poi_fused__native_batch_norm_legit_no_training_add_convolution_relu_42,@function
        .size           triton_poi_fused__native_batch_norm_legit_no_training_add_convolution_relu_42,(.L_x_1 - triton_poi_fused__native_batch_norm_legit_no_training_add_convolution_relu_42)
        .other          triton_poi_fused__native_batch_norm_legit_no_training_add_convolution_relu_42,@"STO_CUDA_ENTRY STV_DEFAULT"
triton_poi_fused__native_batch_norm_legit_no_training_add_convolution_relu_42:
.text.triton_poi_fused__native_batch_norm_legit_no_training_add_convolution_relu_42:
[----:B------:R-:W-:Y:S01]  /*0000*/  LDC R1, c[0x0][0x28] ;  /* 0x00000a00ff017b82 */ /* 0x000fe20000000800 */
[----:B------:R-:W1:Y:S01]  /*0010*/  S2R R0, SR_TID.X ;  /* 0x0000000000007919 */ /* 0x000e620000002100 */
[----:B------:R-:W-:-:S06]  /*0020*/  ULDC.64 UR4, c[0x0][0x208] ;  /* 0x0000820000047ab9 */ /* 0x000fcc0000000a00 */
[----:B------:R-:W2:Y:S01]  /*0030*/  LDC.64 R28, c[0x0][0x218] ;  /* 0x00008600ff1c7b82 */ /* 0x000ea20000000a00 */
[----:B------:R-:W3:Y:S07]  /*0040*/  S2R R3, SR_CTAID.X ;  /* 0x0000000000037919 */ /* 0x000eee0000002500 */
[----:B------:R-:W4:Y:S08]  /*0050*/  LDC.64 R26, c[0x0][0x210] ;  /* 0x00008400ff1a7b82 */ /* 0x000f300000000a00 */
[----:B------:R-:W5:Y:S08]  /*0060*/  LDC.64 R22, c[0x0][0x220] ;  /* 0x00008800ff167b82 */ /* 0x000f700000000a00 */
[----:B------:R-:W2:Y:S01]  /*0070*/  LDC.64 R24, c[0x0][0x230] ;  /* 0x00008c00ff187b82 */ /* 0x000ea20000000a00 */
[----:B-1----:R-:W-:-:S07]  /*0080*/  SHF.L.U32 R0, R0, 0x2, RZ ;  /* 0x0000000200007819 */ /* 0x002fce00000006ff */
[----:B------:R-:W1:Y:S01]  /*0090*/  LDC.64 R18, c[0x0][0x238] ;  /* 0x00008e00ff127b82 */ /* 0x000e620000000a00 */
[----:B---3--:R-:W-:Y:S02]  /*00a0*/  SHF.R.S32.HI R5, RZ, 0x15, R3 ;  /* 0x00000015ff057819 */ /* 0x008fe40000011403 */
[----:B------:R-:W-:Y:S02]  /*00b0*/  LOP3.LUT R0, R0, 0x1fc, RZ, 0xc0, !PT ;  /* 0x000001fc00007812 */ /* 0x000fe400078ec0ff */
[----:B------:R-:W-:Y:S02]  /*00c0*/  SGXT R5, R5, 0x1 ;  /* 0x000000010505781a */ /* 0x000fe40000000200 */
[----:B------:R-:W-:Y:S02]  /*00d0*/  LEA R0, R3, R0, 0xa ;  /* 0x0000000003007211 */ /* 0x000fe400078e50ff */
[----:B------:R-:W3:Y:S02]  /*00e0*/  LDC.64 R2, c[0x0][0x228] ;  /* 0x00008a00ff027b82 */ /* 0x000ee40000000a00 */
[----:B------:R-:W-:-:S04]  /*00f0*/  LEA.HI R5, R5, R0, RZ, 0xa ;  /* 0x0000000005057211 */ /* 0x000fc800078f50ff */
[----:B------:R-:W-:Y:S02]  /*0100*/  SHF.R.S32.HI R21, RZ, 0xa, R5 ;  /* 0x0000000aff157819 */ /* 0x000fe40000011405 */
[----:B------:R-:W-:Y:S02]  /*0110*/  IADD3 R5, R5, 0x200, RZ ;  /* 0x0000020005057810 */ /* 0x000fe40007ffe0ff */
[----:B------:R-:W-:Y:S02]  /*0120*/  LEA.HI R4, R21, R21, RZ, 0x6 ;  /* 0x0000001515047211 */ /* 0x000fe400078f30ff */
[----:B------:R-:W-:Y:S02]  /*0130*/  SHF.R.S32.HI R5, RZ, 0xa, R5 ;  /* 0x0000000aff057819 */ /* 0x000fe40000011405 */
[----:B------:R-:W-:Y:S02]  /*0140*/  LOP3.LUT R4, R4, 0xffffffc0, RZ, 0xc0, !PT ;  /* 0xffffffc004047812 */ /* 0x000fe400078ec0ff */
[----:B------:R-:W-:-:S02]  /*0150*/  LEA.HI R6, R5, R5, RZ, 0x6 ;  /* 0x0000000505067211 */ /* 0x000fc400078f30ff */
[----:B------:R-:W-:Y:S02]  /*0160*/  IADD3 R21, R21, -R4, RZ ;  /* 0x8000000415157210 */ /* 0x000fe40007ffe0ff */
[----:B------:R-:W-:-:S03]  /*0170*/  LOP3.LUT R6, R6, 0xffffffc0, RZ, 0xc0, !PT ;  /* 0xffffffc006067812 */ /* 0x000fc600078ec0ff */
[----:B---3--:R-:W-:Y:S01]  /*0180*/  IMAD.WIDE R14, R21, 0x4, R2 ;  /* 0x00000004150e7825 */ /* 0x008fe200078e0202 */
[----:B------:R-:W-:-:S05]  /*0190*/  IADD3 R13, R5, -R6, RZ ;  /* 0x80000006050d7210 */ /* 0x000fca0007ffe0ff */
[----:B------:R-:W3:Y:S01]  /*01a0*/  LDG.E.EL R14, desc[UR4][R14.64] ;  /* 0x000000040e0e7981 */ /* 0x000ee2000c2e1900 */
[----:B------:R-:W-:-:S06]  /*01b0*/  IMAD.WIDE R16, R13, 0x4, R2 ;  /* 0x000000040d107825 */ /* 0x000fcc00078e0202 */
[----:B------:R-:W3:Y:S01]  /*01c0*/  LDG.E.EL R17, desc[UR4][R16.64] ;  /* 0x0000000410117981 */ /* 0x000ee2000c2e1900 */
[----:B--2---:R-:W-:-:S04]  /*01d0*/  IMAD.WIDE R6, R21, 0x4, R28 ;  /* 0x0000000415067825 */ /* 0x004fc800078e021c */
[----:B----4-:R-:W-:Y:S01]  /*01e0*/  IMAD.WIDE R26, R0, 0x4, R26 ;  /* 0x00000004001a7825 */ /* 0x010fe200078e021a */
[----:B------:R-:W2:Y:S03]  /*01f0*/  LDG.E.EL R3, desc[UR4][R6.64] ;  /* 0x0000000406037981 */ /* 0x000ea6000c2e1900 */
[----:B-----5:R-:W-:Y:S01]  /*0200*/  IMAD.WIDE R4, R21, 0x4, R22 ;  /* 0x0000000415047825 */ /* 0x020fe200078e0216 */
[----:B------:R-:W2:Y:S04]  /*0210*/  LDG.E.128 R8, desc[UR4][R26.64] ;  /* 0x000000041a087981 */ /* 0x000ea8000c1e1d00 */
[----:B------:R4:W5:Y:S01]  /*0220*/  LDG.E.EL R2, desc[UR4][R4.64] ;  /* 0x0000000404027981 */ /* 0x000962000c2e1900 */
[----:B------:R-:W-:-:S04]  /*0230*/  IMAD.WIDE R28, R13, 0x4, R28 ;  /* 0x000000040d1c7825 */ /* 0x000fc800078e021c */
[----:B------:R-:W-:Y:S01]  /*0240*/  IMAD.WIDE R22, R13, 0x4, R22 ;  /* 0x000000040d167825 */ /* 0x000fe200078e0216 */
[----:B------:R-:W2:Y:S03]  /*0250*/  LDG.E.EL R15, desc[UR4][R28.64] ;  /* 0x000000041c0f7981 */ /* 0x000ea6000c2e1900 */
[C---:B0---4-:R-:W-:Y:S01]  /*0260*/  IMAD.WIDE R4, R21.reuse, 0x4, R24 ;  /* 0x0000000415047825 */ /* 0x051fe200078e0218 */
[----:B------:R-:W4:Y:S03]  /*0270*/  LDG.E.EL R12, desc[UR4][R22.64] ;  /* 0x00000004160c7981 */ /* 0x000f26000c2e1900 */
[----:B-1----:R-:W-:Y:S01]  /*0280*/  IMAD.WIDE R20, R21, 0x4, R18 ;  /* 0x0000000415147825 */ /* 0x002fe200078e0212 */
[----:B------:R-:W2:Y:S05]  /*0290*/  LDG.E.EL R16, desc[UR4][R4.64] ;  /* 0x0000000404107981 */ /* 0x000eaa000c2e1900 */
[----:B------:R-:W2:Y:S04]  /*02a0*/  LDG.E.EL R21, desc[UR4][R20.64] ;  /* 0x0000000414157981 */ /* 0x000ea8000c2e1900 */
[----:B------:R-:W2:Y:S01]  /*02b0*/  LDG.E.128 R4, desc[UR4][R26.64+0x800] ;  /* 0x000800041a047981 */ /* 0x000ea2000c1e1d00 */
[----:B------:R-:W-:-:S04]  /*02c0*/  IMAD.WIDE R24, R13, 0x4, R24 ;  /* 0x000000040d187825 */ /* 0x000fc800078e0218 */
[----:B------:R-:W-:Y:S02]  /*02d0*/  IMAD.WIDE R18, R13, 0x4, R18 ;  /* 0x000000040d127825 */ /* 0x000fe400078e0212 */
[----:B------:R-:W2:Y:S04]  /*02e0*/  LDG.E.EL R24, desc[UR4][R24.64] ;  /* 0x0000000418187981 */ /* 0x000ea8000c2e1900 */
[----:B------:R0:W4:Y:S02]  /*02f0*/  LDG.E.EL R13, desc[UR4][R18.64] ;  /* 0x00000004120d7981 */ /* 0x000124000c2e1900 */
[----:B0-----:R-:W-:Y:S01]  /*0300*/  HFMA2.MMA R19, -RZ, RZ, 1.625, 0 ;  /* 0x3e800000ff137435 */ /* 0x001fe200000001ff */
[----:B---3--:R-:W-:-:S04]  /*0310*/  FADD R14, R14, 9.9999997473787516356e-06 ;  /* 0x3727c5ac0e0e7421 */ /* 0x008fc80000000000 */
[----:B------:R-:W0:Y:S01]  /*0320*/  MUFU.SQRT R20, R14 ;  /* 0x0000000e00147308 */ /* 0x000e220000002000 */
[----:B------:R-:W-:-:S07]  /*0330*/  FADD R17, R17, 9.9999997473787516356e-06 ;  /* 0x3727c5ac11117421 */ /* 0x000fce0000000000 */
[----:B------:R-:W1:Y:S01]  /*0340*/  MUFU.SQRT R28, R17 ;  /* 0x00000011001c7308 */ /* 0x000e620000002000 */
[C---:B0-----:R-:W-:Y:S02]  /*0350*/  FSETP.GT.AND P0, PT, R20.reuse, 8.50705917302346158658e+37, PT ;  /* 0x7e8000001400780b */ /* 0x041fe40003f04000 */
[----:B------:R-:W-:Y:S02]  /*0360*/  FSETP.GEU.AND P2, PT, R20, 1.175494350822287508e-38, PT ;  /* 0x008000001400780b */ /* 0x000fe40003f4e000 */
[C---:B-1----:R-:W-:Y:S02]  /*0370*/  FSETP.GT.AND P1, PT, R28.reuse, 8.50705917302346158658e+37, PT ;  /* 0x7e8000001c00780b */ /* 0x042fe40003f24000 */
[----:B------:R-:W-:-:S07]  /*0380*/  FSETP.GEU.AND P3, PT, R28, 1.175494350822287508e-38, PT ;  /* 0x008000001c00780b */ /* 0x000fce0003f6e000 */
[----:B------:R-:W-:-:S04]  /*0390*/  @P0 FMUL R20, R20, 0.25 ;  /* 0x3e80000014140820 */ /* 0x000fc80000400000 */
[----:B------:R-:W-:Y:S01]  /*03a0*/  @!P2 FMUL R20, R20, 16777216 ;  /* 0x4b8000001414a820 */ /* 0x000fe20000400000 */
[----:B------:R-:W-:-:S05]  /*03b0*/  @P1 FMUL R28, R28, 0.25 ;  /* 0x3e8000001c1c1820 */ /* 0x000fca0000400000 */
[----:B------:R-:W0:Y:S01]  /*03c0*/  MUFU.RCP R20, R20 ;  /* 0x0000001400147308 */ /* 0x000e220000001000 */
[----:B------:R-:W-:Y:S01]  /*03d0*/  @!P3 FMUL R28, R28, 16777216 ;  /* 0x4b8000001c1cb820 */ /* 0x000fe20000400000 */
[----:B------:R-:W-:-:S06]  /*03e0*/  FSEL R17, R19, 1, P0 ;  /* 0x3f80000013117808 */ /* 0x000fcc0000000000 */
[----:B------:R1:W3:Y:S01]  /*03f0*/  MUFU.RCP R14, R28 ;  /* 0x0000001c000e7308 */ /* 0x0002e20000001000 */
[----:B------:R-:W-:Y:S01]  /*0400*/  FSEL R19, R19, 1, P1 ;  /* 0x3f80000013137808 */ /* 0x000fe20000800000 */
[----:B------:R-:W-:Y:S01]  /*0410*/  @!P2 FMUL R17, R17, 16777216 ;  /* 0x4b8000001111a820 */ /* 0x000fe20000400000 */
[--C-:B--2---:R-:W-:Y:S01]  /*0420*/  FADD R9, R9, R3.reuse ;  /* 0x0000000309097221 */ /* 0x104fe20000000000 */
[----:B-1----:R-:W1:Y:S01]  /*0430*/  LDC.64 R28, c[0x0][0x240] ;  /* 0x00009000ff1c7b82 */ /* 0x002e620000000a00 */
[--C-:B------:R-:W-:Y:S01]  /*0440*/  FADD R8, R8, R3.reuse ;  /* 0x0000000308087221 */ /* 0x100fe20000000000 */
[--C-:B------:R-:W-:Y:S01]  /*0450*/  FADD R10, R10, R3.reuse ;  /* 0x000000030a0a7221 */ /* 0x100fe20000000000 */
[----:B0-----:R-:W-:Y:S01]  /*0460*/  FMUL R17, R20, R17 ;  /* 0x0000001114117220 */ /* 0x001fe20000400000 */
[----:B------:R-:W-:Y:S01]  /*0470*/  FADD R11, R11, R3 ;  /* 0x000000030b0b7221 */ /* 0x000fe20000000000 */
[----:B------:R-:W-:Y:S01]  /*0480*/  @!P3 FMUL R19, R19, 16777216 ;  /* 0x4b8000001313b820 */ /* 0x000fe20000400000 */
[C---:B-----5:R-:W-:Y:S01]  /*0490*/  FADD R20, -R2.reuse, R9 ;  /* 0x0000000902147221 */ /* 0x060fe20000000100 */
[C---:B------:R-:W-:Y:S01]  /*04a0*/  FADD R18, -R2.reuse, R8 ;  /* 0x0000000802127221 */ /* 0x040fe20000000100 */
[C---:B------:R-:W-:Y:S01]  /*04b0*/  FADD R22, -R2.reuse, R10 ;  /* 0x0000000a02167221 */ /* 0x040fe20000000100 */
[----:B------:R-:W-:Y:S01]  /*04c0*/  FADD R2, -R2, R11 ;  /* 0x0000000b02027221 */ /* 0x000fe20000000100 */
[----:B---3--:R-:W-:Y:S01]  /*04d0*/  FMUL R14, R14, R19 ;  /* 0x000000130e0e7220 */ /* 0x008fe20000400000 */
[C---:B------:R-:W-:Y:S01]  /*04e0*/  FMUL R3, R17.reuse, R20 ;  /* 0x0000001411037220 */ /* 0x040fe20000400000 */
[----:B------:R-:W-:Y:S01]  /*04f0*/  FMUL R19, R17, R18 ;  /* 0x0000001211137220 */ /* 0x000fe20000400000 */
[--C-:B------:R-:W-:Y:S01]  /*0500*/  FADD R5, R5, R15.reuse ;  /* 0x0000000f05057221 */ /* 0x100fe20000000000 */
[--C-:B------:R-:W-:Y:S01]  /*0510*/  FADD R7, R7, R15.reuse ;  /* 0x0000000f07077221 */ /* 0x100fe20000000000 */
[--C-:B------:R-:W-:Y:S01]  /*0520*/  FADD R4, R4, R15.reuse ;  /* 0x0000000f04047221 */ /* 0x100fe20000000000 */
[----:B------:R-:W-:Y:S01]  /*0530*/  FADD R6, R6, R15 ;  /* 0x0000000f06067221 */ /* 0x000fe20000000000 */
[C---:B------:R-:W-:Y:S01]  /*0540*/  FMUL R20, R17.reuse, R22 ;  /* 0x0000001611147220 */ /* 0x040fe20000400000 */
[----:B------:R-:W-:Y:S01]  /*0550*/  FMUL R18, R17, R2 ;  /* 0x0000000211127220 */ /* 0x000fe20000400000 */
[C-C-:B------:R-:W-:Y:S01]  /*0560*/  FFMA R2, R16.reuse, R3, R21.reuse ;  /* 0x0000000310027223 */ /* 0x140fe20000000015 */
[----:B------:R-:W-:Y:S01]  /*0570*/  FFMA R3, R16, R19, R21 ;  /* 0x0000001310037223 */ /* 0x000fe20000000015 */
[C---:B----4-:R-:W-:Y:S01]  /*0580*/  FADD R17, -R12.reuse, R5 ;  /* 0x000000050c117221 */ /* 0x050fe20000000100 */
[C---:B------:R-:W-:Y:S01]  /*0590*/  FADD R23, -R12.reuse, R7 ;  /* 0x000000070c177221 */ /* 0x040fe20000000100 */
[C---:B------:R-:W-:Y:S01]  /*05a0*/  FADD R15, -R12.reuse, R4 ;  /* 0x000000040c0f7221 */ /* 0x040fe20000000100 */
[----:B------:R-:W-:Y:S01]  /*05b0*/  FADD R19, -R12, R6 ;  /* 0x000000060c137221 */ /* 0x000fe20000000100 */
[C-C-:B------:R-:W-:Y:S01]  /*05c0*/  FFMA R20, R16.reuse, R20, R21.reuse ;  /* 0x0000001410147223 */ /* 0x140fe20000000015 */
[----:B------:R-:W-:Y:S01]  /*05d0*/  FFMA R21, R16, R18, R21 ;  /* 0x0000001210157223 */ /* 0x000fe20000000015 */
[C---:B------:R-:W-:Y:S01]  /*05e0*/  FMUL R17, R14.reuse, R17 ;  /* 0x000000110e117220 */ /* 0x040fe20000400000 */
[C---:B------:R-:W-:Y:S01]  /*05f0*/  FMUL R12, R14.reuse, R23 ;  /* 0x000000170e0c7220 */ /* 0x040fe20000400000 */
[C---:B------:R-:W-:Y:S01]  /*0600*/  FMUL R16, R14.reuse, R15 ;  /* 0x0000000f0e107220 */ /* 0x040fe20000400000 */
[----:B------:R-:W-:Y:S01]  /*0610*/  FMUL R14, R14, R19 ;  /* 0x000000130e0e7220 */ /* 0x000fe20000400000 */
[----:B-1----:R-:W-:-:S04]  /*0620*/  IMAD.WIDE R28, R0, 0x4, R28 ;  /* 0x00000004001c7825 */ /* 0x002fc800078e021c */
[C-C-:B------:R-:W-:Y:S01]  /*0630*/  FFMA R22, R24.reuse, R17, R13.reuse ;  /* 0x0000001118167223 */ /* 0x140fe2000000000d */
[C-C-:B------:R-:W-:Y:S01]  /*0640*/  FFMA R25, R24.reuse, R16, R13.reuse ;  /* 0x0000001018197223 */ /* 0x140fe2000000000d */
[C-C-:B------:R-:W-:Y:S01]  /*0650*/  FFMA R23, R24.reuse, R14, R13.reuse ;  /* 0x0000000e18177223 */ /* 0x140fe2000000000d */
[----:B------:R-:W-:Y:S01]  /*0660*/  FFMA R24, R24, R12, R13 ;  /* 0x0000000c18187223 */ /* 0x000fe2000000000d */
[----:B------:R-:W2:Y:S04]  /*0670*/  LDG.E.128 R16, desc[UR4][R28.64] ;  /* 0x000000041c107981 */ /* 0x000ea8000c1e1d00 */
[----:B------:R-:W3:Y:S01]  /*0680*/  LDG.E.128 R12, desc[UR4][R28.64+0x800] ;  /* 0x000800041c0c7981 */ /* 0x000ee2000c1e1d00 */
[----:B------:R-:W-:-:S04]  /*0690*/  FSETP.GEU.AND P0, PT, R25, RZ, PT ;  /* 0x000000ff1900720b */ /* 0x000fc80003f0e000 */
[----:B------:R-:W-:Y:S02]  /*06a0*/  FSEL R25, R25, RZ, P0 ;  /* 0x000000ff19197208 */ /* 0x000fe40000000000 */
[----:B------:R-:W-:Y:S02]  /*06b0*/  FSETP.GEU.AND P0, PT, R21, RZ, PT ;  /* 0x000000ff1500720b */ /* 0x000fe40003f0e000 */
[----:B------:R-:W-:Y:S02]  /*06c0*/  FSETP.GEU.AND P1, PT, R20, RZ, PT ;  /* 0x000000ff1400720b */ /* 0x000fe40003f2e000 */
[----:B------:R-:W-:-:S04]  /*06d0*/  FSETP.GEU.AND P2, PT, R22, RZ, PT ;  /* 0x000000ff1600720b */ /* 0x000fc80003f4e000 */
[----:B------:R-:W-:Y:S01]  /*06e0*/  FSEL R22, R22, RZ, P2 ;  /* 0x000000ff16167208 */ /* 0x000fe20001000000 */
[----:B------:R-:W-:Y:S04]  /*06f0*/  STG.E.128 desc[UR4][R26.64], R8 ;  /* 0x000000081a007986 */ /* 0x000fe8000c101d04 */
[----:B------:R-:W-:Y:S01]  /*0700*/  STG.E.128 desc[UR4][R26.64+0x800], R4 ;  /* 0x000800041a007986 */ /* 0x000fe2000c101d04 */
[----:B---3--:R-:W-:Y:S01]  /*0710*/  FADD R12, R12, R25 ;  /* 0x000000190c0c7221 */ /* 0x008fe20000000000 */
[----:B------:R-:W-:Y:S02]  /*0720*/  FSEL R25, R21, RZ, P0 ;  /* 0x000000ff15197208 */ /* 0x000fe40000000000 */
[----:B------:R-:W-:-:S05]  /*0730*/  FSEL R21, R20, RZ, P1 ;  /* 0x000000ff14157208 */ /* 0x000fca0000800000 */
[----:B--2---:R-:W-:Y:S02]  /*0740*/  FADD R18, R18, R21 ;  /* 0x0000001512127221 */ /* 0x004fe40000000000 */
[----:B------:R-:W0:Y:S01]  /*0750*/  LDC.64 R20, c[0x0][0x248] ;  /* 0x00009200ff147b82 */ /* 0x000e220000000a00 */
[C---:B------:R-:W-:Y:S02]  /*0760*/  FSETP.GEU.AND P0, PT, R2.reuse, RZ, PT ;  /* 0x000000ff0200720b */ /* 0x040fe40003f0e000 */
[C---:B------:R-:W-:Y:S02]  /*0770*/  FSETP.GEU.AND P1, PT, R3.reuse, RZ, PT ;  /* 0x000000ff0300720b */ /* 0x040fe40003f2e000 */
[----:B------:R-:W-:Y:S02]  /*0780*/  FSEL R2, R2, RZ, P0 ;  /* 0x000000ff02027208 */ /* 0x000fe40000000000 */
[----:B------:R-:W-:Y:S02]  /*0790*/  FSEL R3, R3, RZ, P1 ;  /* 0x000000ff03037208 */ /* 0x000fe40000800000 */
[----:B------:R-:W-:-:S02]  /*07a0*/  FSETP.GEU.AND P1, PT, R23, RZ, PT ;  /* 0x000000ff1700720b */ /* 0x000fc40003f2e000 */
[C---:B------:R-:W-:Y:S02]  /*07b0*/  FSETP.GEU.AND P0, PT, R24.reuse, RZ, PT ;  /* 0x000000ff1800720b */ /* 0x040fe40003f0e000 */
[----:B------:R-:W-:Y:S02]  /*07c0*/  FSEL R23, R23, RZ, P1 ;  /* 0x000000ff17177208 */ /* 0x000fe40000800000 */
[----:B------:R-:W-:Y:S01]  /*07d0*/  FSEL R24, R24, RZ, P0 ;  /* 0x000000ff18187208 */ /* 0x000fe20000000000 */
[----:B------:R-:W-:Y:S01]  /*07e0*/  FADD R19, R19, R25 ;  /* 0x0000001913137221 */ /* 0x000fe20000000000 */
[----:B------:R-:W-:Y:S01]  /*07f0*/  FADD R17, R17, R2 ;  /* 0x0000000211117221 */ /* 0x000fe20000000000 */
[----:B------:R-:W-:Y:S01]  /*0800*/  FADD R16, R16, R3 ;  /* 0x0000000310107221 */ /* 0x000fe20000000000 */
[----:B------:R-:W-:Y:S01]  /*0810*/  FADD R13, R13, R22 ;  /* 0x000000160d0d7221 */ /* 0x000fe20000000000 */
[----:B------:R-:W-:Y:S01]  /*0820*/  FADD R14, R14, R23 ;  /* 0x000000170e0e7221 */ /* 0x000fe20000000000 */
[----:B------:R-:W-:Y:S01]  /*0830*/  FADD R15, R15, R24 ;  /* 0x000000180f0f7221 */ /* 0x000fe20000000000 */
[----:B0-----:R-:W-:-:S05]  /*0840*/  IMAD.WIDE R20, R0, 0x4, R20 ;  /* 0x0000000400147825 */ /* 0x001fca00078e0214 */
[----:B------:R-:W-:Y:S04]  /*0850*/  STG.E.128 desc[UR4][R20.64], R16 ;  /* 0x0000001014007986 */ /* 0x000fe8000c101d04 */
[----:B------:R-:W-:Y:S01]  /*0860*/  STG.E.128 desc[UR4][R20.64+0x800], R12 ;  /* 0x0008000c14007986 */ /* 0x000fe2000c101d04 */
[----:B------:R-:W-:Y:S05]  /*0870*/  EXIT ;  /* 0x000000000000794d */ /* 0x000fea0003800000 */
.L_x_0:
[----:B------:R-:W-:-:S00]  /*0880*/  BRA `(.L_x_0) ;  /* 0xfffffffc00fc7947 */ /* 0x000fc0000383ffff */
[----:B------:R-:W-:-:S00]  /*0890*/  NOP ;  /* 0x0000000000007918 */ /* 0x000fc00000000000 */
        /* <DEDUP_REMOVED lines=14> */
.L_x_1:


//--------------------- .nv.global.init           --------------------------
	.section	.nv.global.init,"aw",@progbits
.nv.global.init:
	.type		_$_str,@object
	.size		_$_str,(_$_str_$_2 - _$_str)
_$_str:
        /*0000*/ 	.byte	0x5f, 0x5f, 0x43, 0x55, 0x44, 0x41, 0x5f, 0x46, 0x54, 0x5a, 0x00
	.type		_$_str_$_2,@object
	.size		_$_str_$_2,(.L_1 - _$_str_$_2)
_$_str_$_2:
        /*000b*/ 	.byte	0x5f, 0x5f, 0x43, 0x55, 0x44, 0x41, 0x5f, 0x50, 0x52, 0x45, 0x43, 0x5f, 0x53, 0x51, 0x52, 0x54
        /*001b*/ 	.byte	0x00
.L_1:


//--------------------- .nv.constant0.triton_poi_fused__native_batch_norm_legit_no_training_add_convolution_relu_42 --------------------------
	.section	.nv.constant0.triton_poi_fused__native_batch_norm_legit_no_training_add_convolution_relu_42,"a",@progbits
	.sectionflags	@""
	.align	4
.nv.constant0.triton_poi_fused__native_batch_norm_legit_no_training_add_convolution_relu_42:
	.zero		596
